	.headerflags	@"EF_CUDA_TEXMODE_UNIFIED EF_CUDA_64BIT_ADDRESS EF_CUDA_ACCELERATORS EF_CUDA_SM90 EF_CUDA_VIRTUAL_SM(EF_CUDA_SM90)"
	.elftype	@"ET_EXEC"


//--------------------- .nv.info                  --------------------------
	.section	.nv.info,"",@"SHT_CUDA_INFO"
	.align	4


	//----- nvinfo : EIATTR_REGCOUNT
	.align		4
        /*0000*/ 	.byte	0x04, 0x2f
        /*0002*/ 	.short	(.L_1 - .L_0)
	.align		4
.L_0:
        /*0004*/ 	.word	index@(triton_poi_fused_convolution_silu_36)
        /*0008*/ 	.word	0x00000010


	//----- nvinfo : EIATTR_MIN_STACK_SIZE
	.align		4
.L_1:
        /*000c*/ 	.byte	0x04, 0x12
        /*000e*/ 	.short	(.L_3 - .L_2)
	.align		4
.L_2:
        /*0010*/ 	.word	index@(triton_poi_fused_convolution_silu_36)
        /*0014*/ 	.word	0x00000000


	//----- nvinfo : EIATTR_FRAME_SIZE
	.align		4
.L_3:
        /*0018*/ 	.byte	0x04, 0x11
        /*001a*/ 	.short	(.L_5 - .L_4)
	.align		4
.L_4:
        /*001c*/ 	.word	index@(triton_poi_fused_convolution_silu_36)
        /*0020*/ 	.word	0x00000000


	//----- nvinfo : EIATTR_MIN_STACK_SIZE
	.align		4
.L_5:
        /*0024*/ 	.byte	0x04, 0x12
        /*0026*/ 	.short	(.L_7 - .L_6)
	.align		4
.L_6:
        /*0028*/ 	.word	index@(triton_poi_fused_convolution_silu_36)
        /*002c*/ 	.word	0x00000000
.L_7:


//--------------------- .nv.info.triton_poi_fused_convolution_silu_36 --------------------------
	.section	.nv.info.triton_poi_fused_convolution_silu_36,"",@"SHT_CUDA_INFO"
	.sectionflags	@""
	.align	4


	//----- nvinfo : EIATTR_CUDA_API_VERSION
	.align		4
        /*0000*/ 	.byte	0x04, 0x37
        /*0002*/ 	.short	(.L_9 - .L_8)
.L_8:
        /*0004*/ 	.word	0x0000007c


	//----- nvinfo : EIATTR_KPARAM_INFO
	.align		4
.L_9:
        /*0008*/ 	.byte	0x04, 0x17
        /*000a*/ 	.short	(.L_11 - .L_10)
.L_10:
        /*000c*/ 	.word	0x00000000
        /*0010*/ 	.short	0x0003
        /*0012*/ 	.short	0x0018
        /*0014*/ 	.byte	0x00, 0xf0, 0x11, 0x00


	//----- nvinfo : EIATTR_KPARAM_INFO
	.align		4
.L_11:
        /*0018*/ 	.byte	0x04, 0x17
        /*001a*/ 	.short	(.L_13 - .L_12)
.L_12:
        /*001c*/ 	.word	0x00000000
        /*0020*/ 	.short	0x0002
        /*0022*/ 	.short	0x0010
        /*0024*/ 	.byte	0x00, 0xf4, 0x21, 0x00


	//----- nvinfo : EIATTR_KPARAM_INFO
	.align		4
.L_13:
        /*0028*/ 	.byte	0x04, 0x17
        /*002a*/ 	.short	(.L_15 - .L_14)
.L_14:
        /*002c*/ 	.word	0x00000000
        /*0030*/ 	.short	0x0001
        /*0032*/ 	.short	0x0008
        /*0034*/ 	.byte	0x00, 0xf4, 0x21, 0x00


	//----- nvinfo : EIATTR_KPARAM_INFO
	.align		4
.L_15:
        /*0038*/ 	.byte	0x04, 0x17
        /*003a*/ 	.short	(.L_17 - .L_16)
.L_16:
        /*003c*/ 	.word	0x00000000
        /*0040*/ 	.short	0x0000
        /*0042*/ 	.short	0x0000
        /*0044*/ 	.byte	0x00, 0xf4, 0x21, 0x00


	//----- nvinfo : EIATTR_SPARSE_MMA_MASK
	.align		4
.L_17:
        /*0048*/ 	.byte	0x03, 0x50
        /*004a*/ 	.short	0x0000


	//----- nvinfo : EIATTR_MAXREG_COUNT
	.align		4
        /*004c*/ 	.byte	0x03, 0x1b
        /*004e*/ 	.short	0x00ff


	//----- nvinfo : EIATTR_EXIT_INSTR_OFFSETS
	.align		4
        /*0050*/ 	.byte	0x04, 0x1c
        /*0052*/ 	.short	(.L_19 - .L_18)


	//   ....[0]....
.L_18:
        /*0054*/ 	.word	0x00000350


	//   ....[1]....
        /*0058*/ 	.word	0x00000370


	//----- nvinfo : EIATTR_REQNTID
	.align		4
.L_19:
        /*005c*/ 	.byte	0x04, 0x10
        /*005e*/ 	.short	(.L_21 - .L_20)
.L_20:
        /*0060*/ 	.word	0x00000080
        /*0064*/ 	.word	0x00000001
        /*0068*/ 	.word	0x00000001


	//----- nvinfo : EIATTR_CBANK_PARAM_SIZE
	.align		4
.L_21:
        /*006c*/ 	.byte	0x03, 0x19
        /*006e*/ 	.short	0x001c


	//----- nvinfo : EIATTR_PARAM_CBANK
	.align		4
        /*0070*/ 	.byte	0x04, 0x0a
        /*0072*/ 	.short	(.L_23 - .L_22)
	.align		4
.L_22:
        /*0074*/ 	.word	index@(.nv.constant0.triton_poi_fused_convolution_silu_36)
        /*0078*/ 	.short	0x0210
        /*007a*/ 	.short	0x001c


	//----- nvinfo : EIATTR_SW_WAR
	.align		4
.L_23:
        /*007c*/ 	.byte	0x04, 0x36
        /*007e*/ 	.short	(.L_25 - .L_24)
.L_24:
        /*0080*/ 	.word	0x00000008
.L_25:


//--------------------- .nv.callgraph             --------------------------
	.section	.nv.callgraph,"",@"SHT_CUDA_CALLGRAPH"
	.align	4
	.sectionentsize	8
	.align		4
        /*0000*/ 	.word	0x00000000
	.align		4
        /*0004*/ 	.word	0xffffffff
	.align		4
        /*0008*/ 	.word	0x00000000
	.align		4
        /*000c*/ 	.word	0xfffffffe
	.align		4
        /*0010*/ 	.word	0x00000000
	.align		4
        /*0014*/ 	.word	0xfffffffd
	.align		4
        /*0018*/ 	.word	0x00000000
	.align		4
        /*001c*/ 	.word	0xfffffffc


//--------------------- .text.triton_poi_fused_convolution_silu_36 --------------------------
	.section	.text.triton_poi_fused_convolution_silu_36,"ax",@progbits
	.align	128
        .global         triton_poi_fused_convolution_silu_36
        .type           triton_poi_fused_convolution_silu_36,@function
        .size           triton_poi_fused_convolution_silu_36,(.L_x_1 - triton_poi_fused_convolution_silu_36)
        .other          triton_poi_fused_convolution_silu_36,@"STO_CUDA_ENTRY STV_DEFAULT"
triton_poi_fused_convolution_silu_36:
.text.triton_poi_fused_convolution_silu_36:
[----:B------:R-:W0:Y:S02]  /*0000*/  LDC R1, c[0x0][0x28] ;  /* 0x00000a00ff017b82 */ /* 0x000e240000000800 */
[----:B------:R-:W1:Y:S01]  /*0010*/  S2R R0, SR_TID.X ;  /* 0x0000000000007919 */ /* 0x000e620000002100 */
[----:B------:R-:W2:Y:S01]  /*0020*/  LDC.64 R6, c[0x0][0x218] ;  /* 0x00008600ff067b82 */ /* 0x000ea20000000a00 */
[----:B------:R-:W-:Y:S01]  /*0030*/  CS2R R8, SRZ ;  /* 0x0000000000087805 */ /* 0x000fe2000001ff00 */
[----:B------:R-:W-:Y:S01]  /*0040*/  ULDC.64 UR4, c[0x0][0x208] ;  /* 0x0000820000047ab9 */ /* 0x000fe20000000a00 */
[----:B------:R-:W3:Y:S05]  /*0050*/  S2R R5, SR_CTAID.X ;  /* 0x0000000000057919 */ /* 0x000eea0000002500 */
[----:B------:R-:W4:Y:S01]  /*0060*/  LDC.64 R2, c[0x0][0x210] ;  /* 0x00008400ff027b82 */ /* 0x000f220000000a00 */
[----:B-1----:R-:W-:-:S04]  /*0070*/  SHF.L.U32 R0, R0, 0x1, RZ ;  /* 0x0000000100007819 */ /* 0x002fc800000006ff */
[----:B------:R-:W-:Y:S02]  /*0080*/  LOP3.LUT R0, R0, 0xfe, RZ, 0xc0, !PT ;  /* 0x000000fe00007812 */ /* 0x000fe400078ec0ff */
[----:B---3--:R-:W-:Y:S02]  /*0090*/  SHF.R.S32.HI R4, RZ, 0x17, R5 ;  /* 0x00000017ff047819 */ /* 0x008fe40000011405 */
[----:B------:R-:W-:Y:S02]  /*00a0*/  LEA R0, R5, R0, 0x8 ;  /* 0x0000000005007211 */ /* 0x000fe400078e40ff */
[----:B------:R-:W-:Y:S02]  /*00b0*/  SGXT R5, R4, 0x1 ;  /* 0x000000010405781a */ /* 0x000fe40000000200 */
[C---:B------:R-:W-:Y:S01]  /*00c0*/  ISETP.GE.AND P0, PT, R0.reuse, 0x100, PT ;  /* 0x000001000000780c */ /* 0x040fe20003f06270 */
[----:B----4-:R-:W-:Y:S01]  /*00d0*/  IMAD.WIDE R2, R0, 0x4, R2 ;  /* 0x0000000400027825 */ /* 0x010fe200078e0202 */
[----:B------:R-:W-:-:S04]  /*00e0*/  LEA.HI R5, R5, R0, RZ, 0x6 ;  /* 0x0000000005057211 */ /* 0x000fc800078f30ff */
[----:B------:R-:W-:-:S04]  /*00f0*/  LOP3.LUT R5, R5, 0xffffffc0, RZ, 0xc0, !PT ;  /* 0xffffffc005057812 */ /* 0x000fc800078ec0ff */
[----:B------:R-:W-:-:S05]  /*0100*/  IADD3 R5, R0, -R5, RZ ;  /* 0x8000000500057210 */ /* 0x000fca0007ffe0ff */
[----:B--2---:R-:W-:Y:S01]  /*0110*/  IMAD.WIDE R6, R5, 0x4, R6 ;  /* 0x0000000405067825 */ /* 0x004fe200078e0206 */
[----:B------:R-:W-:-:S04]  /*0120*/  CS2R R4, SRZ ;  /* 0x0000000000047805 */ /* 0x000fc8000001ff00 */
[----:B------:R-:W2:Y:S04]  /*0130*/  @!P0 LDG.E.EL.64 R8, desc[UR4][R6.64] ;  /* 0x0000000406088981 */ /* 0x000ea8000c2e1b00 */
[----:B------:R-:W2:Y:S02]  /*0140*/  @!P0 LDG.E.64 R4, desc[UR4][R2.64] ;  /* 0x0000000402048981 */ /* 0x000ea4000c1e1b00 */
[----:B--2---:R-:W-:Y:S01]  /*0150*/  FADD R4, R8, R4 ;  /* 0x0000000408047221 */ /* 0x004fe20000000000 */
[----:B------:R-:W-:-:S03]  /*0160*/  FADD R5, R9, R5 ;  /* 0x0000000509057221 */ /* 0x000fc60000000000 */
[----:B------:R-:W-:-:S04]  /*0170*/  FADD R8, RZ, -R4 ;  /* 0x80000004ff087221 */ /* 0x000fc80000000000 */
[----:B------:R-:W-:Y:S01]  /*0180*/  FMUL R9, R8, 1.4426950216293334961 ;  /* 0x3fb8aa3b08097820 */ /* 0x000fe20000400000 */
[----:B------:R-:W-:-:S04]  /*0190*/  FADD R8, RZ, -R5 ;  /* 0x80000005ff087221 */ /* 0x000fc80000000000 */
[----:B------:R-:W-:Y:S01]  /*01a0*/  FMUL R10, R8, 1.4426950216293334961 ;  /* 0x3fb8aa3b080a7820 */ /* 0x000fe20000400000 */
[----:B------:R-:W-:-:S04]  /*01b0*/  FSETP.GEU.AND P1, PT, R9, -126, PT ;  /* 0xc2fc00000900780b */ /* 0x000fc80003f2e000 */
[----:B------:R-:W-:-:S09]  /*01c0*/  FSETP.GEU.AND P2, PT, R10, -126, PT ;  /* 0xc2fc00000a00780b */ /* 0x000fd20003f4e000 */
[----:B------:R-:W-:-:S04]  /*01d0*/  @!P1 FMUL R9, R9, 0.5 ;  /* 0x3f00000009099820 */ /* 0x000fc80000400000 */
[----:B------:R-:W-:Y:S01]  /*01e0*/  @!P2 FMUL R10, R10, 0.5 ;  /* 0x3f0000000a0aa820 */ /* 0x000fe20000400000 */
[----:B------:R-:W1:Y:S08]  /*01f0*/  MUFU.EX2 R8, R9 ;  /* 0x0000000900087308 */ /* 0x000e700000000800 */
[----:B------:R-:W2:Y:S01]  /*0200*/  MUFU.EX2 R6, R10 ;  /* 0x0000000a00067308 */ /* 0x000ea20000000800 */
[----:B-1----:R-:W-:-:S04]  /*0210*/  @!P1 FMUL R8, R8, R8 ;  /* 0x0000000808089220 */ /* 0x002fc80000400000 */
[----:B------:R-:W-:Y:S01]  /*0220*/  FADD R8, R8, 1 ;  /* 0x3f80000008087421 */ /* 0x000fe20000000000 */
[----:B--2---:R-:W-:-:S04]  /*0230*/  @!P2 FMUL R6, R6, R6 ;  /* 0x000000060606a220 */ /* 0x004fc80000400000 */
[----:B------:R-:W-:Y:S01]  /*0240*/  FADD R11, R6, 1 ;  /* 0x3f800000060b7421 */ /* 0x000fe20000000000 */
[----:B------:R-:W-:Y:S01]  /*0250*/  FSETP.GT.AND P1, PT, R8, 8.50705917302346158658e+37, PT ;  /* 0x7e8000000800780b */ /* 0x000fe20003f24000 */
[----:B------:R-:W1:Y:S03]  /*0260*/  LDC.64 R6, c[0x0][0x220] ;  /* 0x00008800ff067b82 */ /* 0x000e660000000a00 */
[----:B------:R-:W-:Y:S01]  /*0270*/  FSETP.GT.AND P2, PT, R11, 8.50705917302346158658e+37, PT ;  /* 0x7e8000000b00780b */ /* 0x000fe20003f44000 */
[----:B------:R-:W-:-:S08]  /*0280*/  HFMA2.MMA R10, -RZ, RZ, 1.625, 0 ;  /* 0x3e800000ff0a7435 */ /* 0x000fd000000001ff */
[----:B------:R-:W-:-:S04]  /*0290*/  @P1 FMUL R8, R8, 0.25 ;  /* 0x3e80000008081820 */ /* 0x000fc80000400000 */
[----:B------:R-:W-:Y:S02]  /*02a0*/  @P2 FMUL R11, R11, 0.25 ;  /* 0x3e8000000b0b2820 */ /* 0x000fe40000400000 */
[----:B------:R-:W2:Y:S08]  /*02b0*/  MUFU.RCP R8, R8 ;  /* 0x0000000800087308 */ /* 0x000eb00000001000 */
[----:B------:R-:W3:Y:S01]  /*02c0*/  MUFU.RCP R11, R11 ;  /* 0x0000000b000b7308 */ /* 0x000ee20000001000 */
[----:B------:R-:W-:-:S02]  /*02d0*/  FSEL R9, R10, 1, P1 ;  /* 0x3f8000000a097808 */ /* 0x000fc40000800000 */
[----:B------:R-:W-:Y:S01]  /*02e0*/  FSEL R10, R10, 1, P2 ;  /* 0x3f8000000a0a7808 */ /* 0x000fe20001000000 */
[----:B------:R4:W-:Y:S02]  /*02f0*/  @!P0 STG.E.64 desc[UR4][R2.64], R4 ;  /* 0x0000000402008986 */ /* 0x0009e4000c101b04 */
[----:B--2---:R-:W-:Y:S01]  /*0300*/  FMUL R9, R8, R9 ;  /* 0x0000000908097220 */ /* 0x004fe20000400000 */
[----:B-1----:R-:W-:-:S04]  /*0310*/  IMAD.WIDE R6, R0, 0x4, R6 ;  /* 0x0000000400067825 */ /* 0x002fc800078e0206 */
[----:B------:R-:W-:Y:S01]  /*0320*/  FMUL R12, R4, R9 ;  /* 0x00000009040c7220 */ /* 0x000fe20000400000 */
[----:B---3--:R-:W-:-:S04]  /*0330*/  FMUL R10, R11, R10 ;  /* 0x0000000a0b0a7220 */ /* 0x008fc80000400000 */
[----:B------:R-:W-:Y:S01]  /*0340*/  FMUL R13, R5, R10 ;  /* 0x0000000a050d7220 */ /* 0x000fe20000400000 */
[----:B----4-:R-:W-:Y:S06]  /*0350*/  @P0 EXIT ;  /* 0x000000000000094d */ /* 0x010fec0003800000 */
[----:B------:R-:W-:Y:S01]  /*0360*/  STG.E.64 desc[UR4][R6.64], R12 ;  /* 0x0000000c06007986 */ /* 0x000fe2000c101b04 */
[----:B------:R-:W-:Y:S05]  /*0370*/  EXIT ;  /* 0x000000000000794d */ /* 0x000fea0003800000 */
.L_x_0:
[----:B------:R-:W-:-:S00]  /*0380*/  BRA `(.L_x_0) ;  /* 0xfffffffc00fc7947 */ /* 0x000fc0000383ffff */
[----:B------:R-:W-:-:S00]  /*0390*/  NOP ;  /* 0x0000000000007918 */ /* 0x000fc00000000000 */
        /* <DEDUP_REMOVED lines=14> */
.L_x_1:


//--------------------- .nv.constant0.triton_poi_fused_convolution_silu_36 --------------------------
	.section	.nv.constant0.triton_poi_fused_convolution_silu_36,"a",@progbits
	.sectionflags	@""
	.align	4
.nv.constant0.triton_poi_fused_convolution_silu_36:
	.zero		556
